//
// Generated by NVIDIA NVVM Compiler
//
// Compiler Build ID: CL-36424714
// Cuda compilation tools, release 13.0, V13.0.88
// Based on NVVM 20.0.0
//

.version 9.0
.target sm_100
.address_size 64

	// .globl	_Z22deviceRadixExtractBitsPKjiPji
.global .align 4 .u32 bCount;
.global .align 4 .u32 bCount1;
// _ZZ15deviceRadixScanPKjiPjPVjE2bi has been demoted
.extern .shared .align 16 .b8 s_nOnesBefore[];

.visible .entry _Z22deviceRadixExtractBitsPKjiPji(
	.param .u64 .ptr .align 1 _Z22deviceRadixExtractBitsPKjiPji_param_0,
	.param .u32 _Z22deviceRadixExtractBitsPKjiPji_param_1,
	.param .u64 .ptr .align 1 _Z22deviceRadixExtractBitsPKjiPji_param_2,
	.param .u32 _Z22deviceRadixExtractBitsPKjiPji_param_3
)
{
	.reg .pred 	%p<2>;
	.reg .b32 	%r<10>;
	.reg .b64 	%rd<8>;

	ld.param.u64 	%rd1, [_Z22deviceRadixExtractBitsPKjiPji_param_0];
	ld.param.u32 	%r3, [_Z22deviceRadixExtractBitsPKjiPji_param_1];
	ld.param.u64 	%rd2, [_Z22deviceRadixExtractBitsPKjiPji_param_2];
	ld.param.u32 	%r2, [_Z22deviceRadixExtractBitsPKjiPji_param_3];
	mov.u32 	%r4, %ctaid.x;
	mov.u32 	%r5, %ntid.x;
	mov.u32 	%r6, %tid.x;
	mad.lo.s32 	%r1, %r4, %r5, %r6;
	setp.ge.s32 	%p1, %r1, %r3;
	@%p1 bra 	$L__BB0_2;
	cvta.to.global.u64 	%rd3, %rd1;
	cvta.to.global.u64 	%rd4, %rd2;
	mul.wide.s32 	%rd5, %r1, 4;
	add.s64 	%rd6, %rd3, %rd5;
	ld.global.u32 	%r7, [%rd6];
	shr.u32 	%r8, %r7, %r2;
	and.b32  	%r9, %r8, 1;
	add.s64 	%rd7, %rd4, %rd5;
	st.global.u32 	[%rd7], %r9;
$L__BB0_2:
	ret;

}
	// .globl	_Z15deviceRadixScanPKjiPjPVj
.visible .entry _Z15deviceRadixScanPKjiPjPVj(
	.param .u64 .ptr .align 1 _Z15deviceRadixScanPKjiPjPVj_param_0,
	.param .u32 _Z15deviceRadixScanPKjiPjPVj_param_1,
	.param .u64 .ptr .align 1 _Z15deviceRadixScanPKjiPjPVj_param_2,
	.param .u64 .ptr .align 1 _Z15deviceRadixScanPKjiPjPVj_param_3
)
{
	.reg .pred 	%p<22>;
	.reg .b32 	%r<74>;
	.reg .b64 	%rd<21>;
	// demoted variable
	.shared .align 4 .u32 _ZZ15deviceRadixScanPKjiPjPVjE2bi;
	ld.param.u64 	%rd8, [_Z15deviceRadixScanPKjiPjPVj_param_0];
	ld.param.u32 	%r17, [_Z15deviceRadixScanPKjiPjPVj_param_1];
	ld.param.u64 	%rd9, [_Z15deviceRadixScanPKjiPjPVj_param_2];
	ld.param.u64 	%rd10, [_Z15deviceRadixScanPKjiPjPVj_param_3];
	cvta.to.global.u64 	%rd1, %rd9;
	cvta.to.global.u64 	%rd2, %rd10;
	cvta.to.global.u64 	%rd3, %rd8;
	mov.u32 	%r1, %tid.x;
	setp.ne.s32 	%p1, %r1, 0;
	@%p1 bra 	$L__BB1_2;
	atom.global.add.u32 	%r18, [bCount], 1;
	st.shared.u32 	[_ZZ15deviceRadixScanPKjiPjPVjE2bi], %r18;
$L__BB1_2:
	bar.sync 	0;
	ld.shared.u32 	%r19, [_ZZ15deviceRadixScanPKjiPjPVjE2bi];
	mov.u32 	%r73, %ntid.x;
	shl.b32 	%r3, %r73, 1;
	mad.lo.s32 	%r4, %r3, %r19, %r1;
	add.s32 	%r5, %r4, %r73;
	min.s32 	%r20, %r4, %r5;
	setp.ge.s32 	%p2, %r20, %r17;
	@%p2 bra 	$L__BB1_31;
	setp.lt.s32 	%p3, %r4, 1;
	setp.ge.s32 	%p4, %r4, %r17;
	shl.b32 	%r21, %r1, 2;
	mov.u32 	%r22, s_nOnesBefore;
	add.s32 	%r6, %r22, %r21;
	or.pred  	%p5, %p3, %p4;
	@%p5 bra 	$L__BB1_5;
	add.s32 	%r24, %r4, -1;
	mul.wide.u32 	%rd11, %r24, 4;
	add.s64 	%rd12, %rd3, %rd11;
	ld.global.u32 	%r25, [%rd12];
	st.shared.u32 	[%r6], %r25;
	bra.uni 	$L__BB1_6;
$L__BB1_5:
	mov.b32 	%r23, 0;
	st.shared.u32 	[%r6], %r23;
$L__BB1_6:
	setp.lt.s32 	%p6, %r5, 1;
	setp.ge.s32 	%p7, %r5, %r17;
	shl.b32 	%r26, %r73, 2;
	add.s32 	%r7, %r6, %r26;
	or.pred  	%p8, %p6, %p7;
	@%p8 bra 	$L__BB1_8;
	add.s32 	%r28, %r5, -1;
	mul.wide.u32 	%rd13, %r28, 4;
	add.s64 	%rd14, %rd3, %rd13;
	ld.global.u32 	%r29, [%rd14];
	st.shared.u32 	[%r7], %r29;
	bra.uni 	$L__BB1_9;
$L__BB1_8:
	mov.b32 	%r27, 0;
	st.shared.u32 	[%r7], %r27;
$L__BB1_9:
	bar.sync 	0;
	shl.b32 	%r31, %r1, 1;
	add.s32 	%r8, %r31, 2;
	mov.b32 	%r72, 1;
$L__BB1_10:
	mul.lo.s32 	%r10, %r72, %r8;
	add.s32 	%r32, %r10, -1;
	setp.ge.u32 	%p9, %r32, %r3;
	@%p9 bra 	$L__BB1_12;
	sub.s32 	%r33, %r10, %r72;
	shl.b32 	%r34, %r33, 2;
	add.s32 	%r36, %r22, %r34;
	ld.shared.u32 	%r37, [%r36+-4];
	shl.b32 	%r38, %r72, 2;
	add.s32 	%r39, %r36, %r38;
	ld.shared.u32 	%r40, [%r39+-4];
	add.s32 	%r41, %r40, %r37;
	st.shared.u32 	[%r39+-4], %r41;
$L__BB1_12:
	bar.sync 	0;
	shl.b32 	%r72, %r72, 1;
	setp.lt.u32 	%p10, %r72, %r3;
	@%p10 bra 	$L__BB1_10;
	setp.lt.u32 	%p11, %r73, 2;
	@%p11 bra 	$L__BB1_17;
$L__BB1_14:
	shr.u32 	%r13, %r73, 1;
	mul.lo.s32 	%r14, %r13, %r8;
	add.s32 	%r42, %r14, %r13;
	add.s32 	%r43, %r42, -1;
	setp.ge.u32 	%p12, %r43, %r3;
	@%p12 bra 	$L__BB1_16;
	shl.b32 	%r44, %r14, 2;
	add.s32 	%r46, %r22, %r44;
	ld.shared.u32 	%r47, [%r46+-4];
	shl.b32 	%r48, %r13, 2;
	add.s32 	%r49, %r46, %r48;
	ld.shared.u32 	%r50, [%r49+-4];
	add.s32 	%r51, %r50, %r47;
	st.shared.u32 	[%r49+-4], %r51;
$L__BB1_16:
	bar.sync 	0;
	setp.gt.u32 	%p13, %r73, 3;
	mov.u32 	%r73, %r13;
	@%p13 bra 	$L__BB1_14;
$L__BB1_17:
	setp.ne.s32 	%p14, %r1, 0;
	@%p14 bra 	$L__BB1_22;
	shl.b32 	%r52, %r3, 2;
	add.s32 	%r54, %r22, %r52;
	ld.shared.u32 	%r55, [%r54+-4];
	ld.shared.u32 	%r15, [_ZZ15deviceRadixScanPKjiPjPVjE2bi];
	mul.wide.s32 	%rd15, %r15, 4;
	add.s64 	%rd4, %rd2, %rd15;
	st.volatile.global.u32 	[%rd4], %r55;
	setp.lt.s32 	%p15, %r15, 1;
	@%p15 bra 	$L__BB1_21;
$L__BB1_19:
	ld.volatile.global.u32 	%r56, [bCount1];
	setp.lt.s32 	%p16, %r56, %r15;
	@%p16 bra 	$L__BB1_19;
	add.s32 	%r57, %r15, -1;
	mul.wide.u32 	%rd16, %r57, 4;
	add.s64 	%rd17, %rd2, %rd16;
	ld.volatile.global.u32 	%r58, [%rd17];
	ld.volatile.global.u32 	%r59, [%rd4];
	add.s32 	%r60, %r59, %r58;
	st.volatile.global.u32 	[%rd4], %r60;
	membar.gl;
$L__BB1_21:
	ld.volatile.global.u32 	%r61, [bCount1];
	add.s32 	%r62, %r61, 1;
	st.volatile.global.u32 	[bCount1], %r62;
$L__BB1_22:
	setp.ge.s32 	%p17, %r4, %r17;
	bar.sync 	0;
	mul.wide.s32 	%rd18, %r4, 4;
	add.s64 	%rd5, %rd1, %rd18;
	@%p17 bra 	$L__BB1_24;
	ld.shared.u32 	%r63, [%r6];
	st.global.u32 	[%rd5], %r63;
$L__BB1_24:
	setp.ge.s32 	%p18, %r5, %r17;
	mul.wide.s32 	%rd19, %r5, 4;
	add.s64 	%rd6, %rd1, %rd19;
	@%p18 bra 	$L__BB1_26;
	ld.shared.u32 	%r64, [%r7];
	st.global.u32 	[%rd6], %r64;
$L__BB1_26:
	ld.shared.u32 	%r16, [_ZZ15deviceRadixScanPKjiPjPVjE2bi];
	setp.lt.s32 	%p19, %r16, 1;
	@%p19 bra 	$L__BB1_31;
	setp.ge.s32 	%p20, %r4, %r17;
	add.s32 	%r65, %r16, -1;
	mul.wide.u32 	%rd20, %r65, 4;
	add.s64 	%rd7, %rd2, %rd20;
	@%p20 bra 	$L__BB1_29;
	ld.volatile.global.u32 	%r66, [%rd7];
	ld.global.u32 	%r67, [%rd5];
	add.s32 	%r68, %r67, %r66;
	st.global.u32 	[%rd5], %r68;
$L__BB1_29:
	setp.ge.s32 	%p21, %r5, %r17;
	@%p21 bra 	$L__BB1_31;
	ld.volatile.global.u32 	%r69, [%rd7];
	ld.global.u32 	%r70, [%rd6];
	add.s32 	%r71, %r70, %r69;
	st.global.u32 	[%rd6], %r71;
$L__BB1_31:
	ret;

}
	// .globl	_Z15deviceRadixRankPKjS0_iPjS1_i
.visible .entry _Z15deviceRadixRankPKjS0_iPjS1_i(
	.param .u64 .ptr .align 1 _Z15deviceRadixRankPKjS0_iPjS1_i_param_0,
	.param .u64 .ptr .align 1 _Z15deviceRadixRankPKjS0_iPjS1_i_param_1,
	.param .u32 _Z15deviceRadixRankPKjS0_iPjS1_i_param_2,
	.param .u64 .ptr .align 1 _Z15deviceRadixRankPKjS0_iPjS1_i_param_3,
	.param .u64 .ptr .align 1 _Z15deviceRadixRankPKjS0_iPjS1_i_param_4,
	.param .u32 _Z15deviceRadixRankPKjS0_iPjS1_i_param_5
)
{
	.reg .pred 	%p<3>;
	.reg .b32 	%r<18>;
	.reg .b64 	%rd<22>;

	ld.param.u64 	%rd3, [_Z15deviceRadixRankPKjS0_iPjS1_i_param_0];
	ld.param.u64 	%rd4, [_Z15deviceRadixRankPKjS0_iPjS1_i_param_1];
	ld.param.u32 	%r5, [_Z15deviceRadixRankPKjS0_iPjS1_i_param_2];
	ld.param.u64 	%rd5, [_Z15deviceRadixRankPKjS0_iPjS1_i_param_3];
	ld.param.u64 	%rd6, [_Z15deviceRadixRankPKjS0_iPjS1_i_param_4];
	cvta.to.global.u64 	%rd1, %rd6;
	mov.u32 	%r6, %ctaid.x;
	mov.u32 	%r7, %ntid.x;
	mov.u32 	%r8, %tid.x;
	mad.lo.s32 	%r1, %r6, %r7, %r8;
	setp.ge.s32 	%p1, %r1, %r5;
	@%p1 bra 	$L__BB2_5;
	cvta.to.global.u64 	%rd2, %rd4;
	mul.wide.s32 	%rd7, %r1, 4;
	add.s64 	%rd8, %rd2, %rd7;
	ld.global.u32 	%r9, [%rd8];
	setp.ne.s32 	%p2, %r9, 0;
	@%p2 bra 	$L__BB2_3;
	add.s64 	%rd15, %rd1, %rd7;
	ld.global.u32 	%r15, [%rd15];
	sub.s32 	%r17, %r1, %r15;
	bra.uni 	$L__BB2_4;
$L__BB2_3:
	mul.wide.s32 	%rd9, %r5, 4;
	add.s64 	%rd10, %rd1, %rd9;
	ld.global.u32 	%r10, [%rd10+-4];
	add.s64 	%rd11, %rd2, %rd9;
	ld.global.u32 	%r11, [%rd11+-4];
	add.s64 	%rd13, %rd1, %rd7;
	ld.global.u32 	%r12, [%rd13];
	add.s32 	%r13, %r10, %r11;
	sub.s32 	%r14, %r5, %r13;
	add.s32 	%r17, %r14, %r12;
$L__BB2_4:
	cvta.to.global.u64 	%rd16, %rd3;
	add.s64 	%rd18, %rd16, %rd7;
	ld.global.u32 	%r16, [%rd18];
	cvta.to.global.u64 	%rd19, %rd5;
	mul.wide.s32 	%rd20, %r17, 4;
	add.s64 	%rd21, %rd19, %rd20;
	st.global.u32 	[%rd21], %r16;
$L__BB2_5:
	ret;

}


// ===== COMPILED SASS (sm_100) =====

	.target	sm_100

	.elftype	@"ET_EXEC"


//--------------------- .note.nv.tkinfo           --------------------------
	.section	.note.nv.tkinfo,"",@"SHT_NOTE"
	.sectionflags	@"SHF_NOTE_NV_TKINFO"
	.tkinfo
        /*0018*/ 	.word	0x00000002
        /*0030*/ 	.string	""
        /*0030*/ 	.string	"ptxas"
        /*0030*/ 	.string	"Cuda compilation tools, release 13.0, V13.0.88"
        /*0030*/ 	.string	"Build cuda_13.0.r13.0/compiler.36424714_0"
        /*0030*/ 	.string	"-arch sm_100 -m 64 "



//--------------------- .note.nv.cuinfo           --------------------------
	.section	.note.nv.cuinfo,"",@"SHT_NOTE"
	.sectionflags	@"SHF_NOTE_NV_CUINFO"
        /*0018*/ 	.short	0x0002
        /*001a*/ 	.short	0x0064
        /*001c*/ 	.short	0x0082
	.zero		2


//--------------------- .nv.info                  --------------------------
	.section	.nv.info,"",@"SHT_CUDA_INFO"
	.align	4


	//----- nvinfo : EIATTR_REGCOUNT
	.align		4
        /*0000*/ 	.byte	0x04, 0x2f
        /*0002*/ 	.short	(.L_3 - .L_2)
	.align		4
.L_2:
        /*0004*/ 	.word	index@(_Z22deviceRadixExtractBitsPKjiPji)
        /*0008*/ 	.word	0x0000000a


	//----- nvinfo : EIATTR_FRAME_SIZE
	.align		4
.L_3:
        /*000c*/ 	.byte	0x04, 0x11
        /*000e*/ 	.short	(.L_5 - .L_4)
	.align		4
.L_4:
        /*0010*/ 	.word	index@(_Z22deviceRadixExtractBitsPKjiPji)
        /*0014*/ 	.word	0x00000000


	//----- nvinfo : EIATTR_REGCOUNT
	.align		4
.L_5:
        /*0018*/ 	.byte	0x04, 0x2f
        /*001a*/ 	.short	(.L_7 - .L_6)
	.align		4
.L_6:
        /*001c*/ 	.word	index@(_Z15deviceRadixScanPKjiPjPVj)
        /*0020*/ 	.word	0x00000012


	//----- nvinfo : EIATTR_FRAME_SIZE
	.align		4
.L_7:
        /*0024*/ 	.byte	0x04, 0x11
        /*0026*/ 	.short	(.L_9 - .L_8)
	.align		4
.L_8:
        /*0028*/ 	.word	index@(_Z15deviceRadixScanPKjiPjPVj)
        /*002c*/ 	.word	0x00000000


	//----- nvinfo : EIATTR_REGCOUNT
	.align		4
.L_9:
        /*0030*/ 	.byte	0x04, 0x2f
        /*0032*/ 	.short	(.L_11 - .L_10)
	.align		4
.L_10:
        /*0034*/ 	.word	index@(_Z15deviceRadixRankPKjS0_iPjS1_i)
        /*0038*/ 	.word	0x00000012


	//----- nvinfo : EIATTR_FRAME_SIZE
	.align		4
.L_11:
        /*003c*/ 	.byte	0x04, 0x11
        /*003e*/ 	.short	(.L_13 - .L_12)
	.align		4
.L_12:
        /*0040*/ 	.word	index@(_Z15deviceRadixRankPKjS0_iPjS1_i)
        /*0044*/ 	.word	0x00000000


	//----- nvinfo : EIATTR_MIN_STACK_SIZE
	.align		4
.L_13:
        /*0048*/ 	.byte	0x04, 0x12
        /*004a*/ 	.short	(.L_15 - .L_14)
	.align		4
.L_14:
        /*004c*/ 	.word	index@(_Z15deviceRadixRankPKjS0_iPjS1_i)
        /*0050*/ 	.word	0x00000000


	//----- nvinfo : EIATTR_MIN_STACK_SIZE
	.align		4
.L_15:
        /*0054*/ 	.byte	0x04, 0x12
        /*0056*/ 	.short	(.L_17 - .L_16)
	.align		4
.L_16:
        /*0058*/ 	.word	index@(_Z15deviceRadixScanPKjiPjPVj)
        /*005c*/ 	.word	0x00000000


	//----- nvinfo : EIATTR_MIN_STACK_SIZE
	.align		4
.L_17:
        /*0060*/ 	.byte	0x04, 0x12
        /*0062*/ 	.short	(.L_19 - .L_18)
	.align		4
.L_18:
        /*0064*/ 	.word	index@(_Z22deviceRadixExtractBitsPKjiPji)
        /*0068*/ 	.word	0x00000000
.L_19:


//--------------------- .nv.compat                --------------------------
	.section	.nv.compat,"",@"SHT_CUDA_COMPAT_INFO"
	.align	4
        /*0000*/ 	.byte	0x02, 0x09, 0x00, 0x00, 0x02, 0x02, 0x01, 0x00, 0x02, 0x05, 0x05, 0x00, 0x03, 0x07, 0x01, 0x01
        /*0010*/ 	.byte	0x02, 0x03, 0x00, 0x00, 0x02, 0x06, 0x01, 0x00, 0x04, 0x0b, 0x08, 0x00, 0x09, 0x00, 0x00, 0x00
        /*0020*/ 	.byte	0x00, 0x00, 0x00, 0x00


//--------------------- .nv.info._Z15deviceRadixRankPKjS0_iPjS1_i --------------------------
	.section	.nv.info._Z15deviceRadixRankPKjS0_iPjS1_i,"",@"SHT_CUDA_INFO"
	.sectionflags	@""
	.align	4


	//----- nvinfo : EIATTR_CUDA_API_VERSION
	.align		4
        /*0000*/ 	.byte	0x04, 0x37
        /*0002*/ 	.short	(.L_21 - .L_20)
.L_20:
        /*0004*/ 	.word	0x00000082


	//----- nvinfo : EIATTR_KPARAM_INFO
	.align		4
.L_21:
        /*0008*/ 	.byte	0x04, 0x17
        /*000a*/ 	.short	(.L_23 - .L_22)
.L_22:
        /*000c*/ 	.word	0x00000000
        /*0010*/ 	.short	0x0005
        /*0012*/ 	.short	0x0028
        /*0014*/ 	.byte	0x00, 0xf0, 0x11, 0x00


	//----- nvinfo : EIATTR_KPARAM_INFO
	.align		4
.L_23:
        /*0018*/ 	.byte	0x04, 0x17
        /*001a*/ 	.short	(.L_25 - .L_24)
.L_24:
        /*001c*/ 	.word	0x00000000
        /*0020*/ 	.short	0x0004
        /*0022*/ 	.short	0x0020
        /*0024*/ 	.byte	0x00, 0xf5, 0x21, 0x00


	//----- nvinfo : EIATTR_KPARAM_INFO
	.align		4
.L_25:
        /*0028*/ 	.byte	0x04, 0x17
        /*002a*/ 	.short	(.L_27 - .L_26)
.L_26:
        /*002c*/ 	.word	0x00000000
        /*0030*/ 	.short	0x0003
        /*0032*/ 	.short	0x0018
        /*0034*/ 	.byte	0x00, 0xf5, 0x21, 0x00


	//----- nvinfo : EIATTR_KPARAM_INFO
	.align		4
.L_27:
        /*0038*/ 	.byte	0x04, 0x17
        /*003a*/ 	.short	(.L_29 - .L_28)
.L_28:
        /*003c*/ 	.word	0x00000000
        /*0040*/ 	.short	0x0002
        /*0042*/ 	.short	0x0010
        /*0044*/ 	.byte	0x00, 0xf0, 0x11, 0x00


	//----- nvinfo : EIATTR_KPARAM_INFO
	.align		4
.L_29:
        /*0048*/ 	.byte	0x04, 0x17
        /*004a*/ 	.short	(.L_31 - .L_30)
.L_30:
        /*004c*/ 	.word	0x00000000
        /*0050*/ 	.short	0x0001
        /*0052*/ 	.short	0x0008
        /*0054*/ 	.byte	0x00, 0xf5, 0x21, 0x00


	//----- nvinfo : EIATTR_KPARAM_INFO
	.align		4
.L_31:
        /*0058*/ 	.byte	0x04, 0x17
        /*005a*/ 	.short	(.L_33 - .L_32)
.L_32:
        /*005c*/ 	.word	0x00000000
        /*0060*/ 	.short	0x0000
        /*0062*/ 	.short	0x0000
        /*0064*/ 	.byte	0x00, 0xf5, 0x21, 0x00


	//----- nvinfo : EIATTR_SPARSE_MMA_MASK
	.align		4
.L_33:
        /*0068*/ 	.byte	0x03, 0x50
        /*006a*/ 	.short	0x0000


	//----- nvinfo : EIATTR_MAXREG_COUNT
	.align		4
        /*006c*/ 	.byte	0x03, 0x1b
        /*006e*/ 	.short	0x00ff


	//----- nvinfo : EIATTR_MERCURY_ISA_VERSION
	.align		4
        /*0070*/ 	.byte	0x03, 0x5f
        /*0072*/ 	.short	0x0101


	//----- nvinfo : EIATTR_VRC_CTA_INIT_COUNT
	.align		4
        /*0074*/ 	.byte	0x02, 0x4a
	.zero		1
	.zero		1


	//----- nvinfo : EIATTR_EXIT_INSTR_OFFSETS
	.align		4
        /*0078*/ 	.byte	0x04, 0x1c
        /*007a*/ 	.short	(.L_35 - .L_34)


	//   ....[0]....
.L_34:
        /*007c*/ 	.word	0x00000070


	//   ....[1]....
        /*0080*/ 	.word	0x000001d0


	//----- nvinfo : EIATTR_CBANK_PARAM_SIZE
	.align		4
.L_35:
        /*0084*/ 	.byte	0x03, 0x19
        /*0086*/ 	.short	0x002c


	//----- nvinfo : EIATTR_PARAM_CBANK
	.align		4
        /*0088*/ 	.byte	0x04, 0x0a
        /*008a*/ 	.short	(.L_37 - .L_36)
	.align		4
.L_36:
        /*008c*/ 	.word	index@(.nv.constant0._Z15deviceRadixRankPKjS0_iPjS1_i)
        /*0090*/ 	.short	0x0380
        /*0092*/ 	.short	0x002c


	//----- nvinfo : EIATTR_SW_WAR
	.align		4
.L_37:
        /*0094*/ 	.byte	0x04, 0x36
        /*0096*/ 	.short	(.L_39 - .L_38)
.L_38:
        /*0098*/ 	.word	0x00000008
.L_39:


//--------------------- .nv.info._Z15deviceRadixScanPKjiPjPVj --------------------------
	.section	.nv.info._Z15deviceRadixScanPKjiPjPVj,"",@"SHT_CUDA_INFO"
	.sectionflags	@""
	.align	4


	//----- nvinfo : EIATTR_CUDA_API_VERSION
	.align		4
        /*0000*/ 	.byte	0x04, 0x37
        /*0002*/ 	.short	(.L_41 - .L_40)
.L_40:
        /*0004*/ 	.word	0x00000082


	//----- nvinfo : EIATTR_KPARAM_INFO
	.align		4
.L_41:
        /*0008*/ 	.byte	0x04, 0x17
        /*000a*/ 	.short	(.L_43 - .L_42)
.L_42:
        /*000c*/ 	.word	0x00000000
        /*0010*/ 	.short	0x0003
        /*0012*/ 	.short	0x0018
        /*0014*/ 	.byte	0x00, 0xf5, 0x21, 0x00


	//----- nvinfo : EIATTR_KPARAM_INFO
	.align		4
.L_43:
        /*0018*/ 	.byte	0x04, 0x17
        /*001a*/ 	.short	(.L_45 - .L_44)
.L_44:
        /*001c*/ 	.word	0x00000000
        /*0020*/ 	.short	0x0002
        /*0022*/ 	.short	0x0010
        /*0024*/ 	.byte	0x00, 0xf5, 0x21, 0x00


	//----- nvinfo : EIATTR_KPARAM_INFO
	.align		4
.L_45:
        /*0028*/ 	.byte	0x04, 0x17
        /*002a*/ 	.short	(.L_47 - .L_46)
.L_46:
        /*002c*/ 	.word	0x00000000
        /*0030*/ 	.short	0x0001
        /*0032*/ 	.short	0x0008
        /*0034*/ 	.byte	0x00, 0xf0, 0x11, 0x00


	//----- nvinfo : EIATTR_KPARAM_INFO
	.align		4
.L_47:
        /*0038*/ 	.byte	0x04, 0x17
        /*003a*/ 	.short	(.L_49 - .L_48)
.L_48:
        /*003c*/ 	.word	0x00000000
        /*0040*/ 	.short	0x0000
        /*0042*/ 	.short	0x0000
        /*0044*/ 	.byte	0x00, 0xf5, 0x21, 0x00


	//----- nvinfo : EIATTR_SPARSE_MMA_MASK
	.align		4
.L_49:
        /*0048*/ 	.byte	0x03, 0x50
        /*004a*/ 	.short	0x0000


	//----- nvinfo : EIATTR_MAXREG_COUNT
	.align		4
        /*004c*/ 	.byte	0x03, 0x1b
        /*004e*/ 	.short	0x00ff


	//----- nvinfo : EIATTR_NUM_BARRIERS
	.align		4
        /*0050*/ 	.byte	0x02, 0x4c
        /*0052*/ 	.byte	0x01
	.zero		1


	//----- nvinfo : EIATTR_MERCURY_ISA_VERSION
	.align		4
        /*0054*/ 	.byte	0x03, 0x5f
        /*0056*/ 	.short	0x0101


	//----- nvinfo : EIATTR_VRC_CTA_INIT_COUNT
	.align		4
        /*0058*/ 	.byte	0x02, 0x4a
	.zero		1
	.zero		1


	//----- nvinfo : EIATTR_EXIT_INSTR_OFFSETS
	.align		4
        /*005c*/ 	.byte	0x04, 0x1c
        /*005e*/ 	.short	(.L_51 - .L_50)


	//   ....[0]....
.L_50:
        /*0060*/ 	.word	0x000001b0


	//   ....[1]....
        /*0064*/ 	.word	0x00000820


	//   ....[2]....
        /*0068*/ 	.word	0x000008d0


	//   ....[3]....
        /*006c*/ 	.word	0x00000920


	//----- nvinfo : EIATTR_CRS_STACK_SIZE
	.align		4
.L_51:
        /*0070*/ 	.byte	0x04, 0x1e
        /*0072*/ 	.short	(.L_53 - .L_52)
.L_52:
        /*0074*/ 	.word	0x00000000


	//----- nvinfo : EIATTR_CBANK_PARAM_SIZE
	.align		4
.L_53:
        /*0078*/ 	.byte	0x03, 0x19
        /*007a*/ 	.short	0x0020


	//----- nvinfo : EIATTR_PARAM_CBANK
	.align		4
        /*007c*/ 	.byte	0x04, 0x0a
        /*007e*/ 	.short	(.L_55 - .L_54)
	.align		4
.L_54:
        /*0080*/ 	.word	index@(.nv.constant0._Z15deviceRadixScanPKjiPjPVj)
        /*0084*/ 	.short	0x0380
        /*0086*/ 	.short	0x0020


	//----- nvinfo : EIATTR_SW_WAR
	.align		4
.L_55:
        /*0088*/ 	.byte	0x04, 0x36
        /*008a*/ 	.short	(.L_57 - .L_56)
.L_56:
        /*008c*/ 	.word	0x00000008
.L_57:


//--------------------- .nv.info._Z22deviceRadixExtractBitsPKjiPji --------------------------
	.section	.nv.info._Z22deviceRadixExtractBitsPKjiPji,"",@"SHT_CUDA_INFO"
	.sectionflags	@""
	.align	4


	//----- nvinfo : EIATTR_CUDA_API_VERSION
	.align		4
        /*0000*/ 	.byte	0x04, 0x37
        /*0002*/ 	.short	(.L_59 - .L_58)
.L_58:
        /*0004*/ 	.word	0x00000082


	//----- nvinfo : EIATTR_KPARAM_INFO
	.align		4
.L_59:
        /*0008*/ 	.byte	0x04, 0x17
        /*000a*/ 	.short	(.L_61 - .L_60)
.L_60:
        /*000c*/ 	.word	0x00000000
        /*0010*/ 	.short	0x0003
        /*0012*/ 	.short	0x0018
        /*0014*/ 	.byte	0x00, 0xf0, 0x11, 0x00


	//----- nvinfo : EIATTR_KPARAM_INFO
	.align		4
.L_61:
        /*0018*/ 	.byte	0x04, 0x17
        /*001a*/ 	.short	(.L_63 - .L_62)
.L_62:
        /*001c*/ 	.word	0x00000000
        /*0020*/ 	.short	0x0002
        /*0022*/ 	.short	0x0010
        /*0024*/ 	.byte	0x00, 0xf5, 0x21, 0x00


	//----- nvinfo : EIATTR_KPARAM_INFO
	.align		4
.L_63:
        /*0028*/ 	.byte	0x04, 0x17
        /*002a*/ 	.short	(.L_65 - .L_64)
.L_64:
        /*002c*/ 	.word	0x00000000
        /*0030*/ 	.short	0x0001
        /*0032*/ 	.short	0x0008
        /*0034*/ 	.byte	0x00, 0xf0, 0x11, 0x00


	//----- nvinfo : EIATTR_KPARAM_INFO
	.align		4
.L_65:
        /*0038*/ 	.byte	0x04, 0x17
        /*003a*/ 	.short	(.L_67 - .L_66)
.L_66:
        /*003c*/ 	.word	0x00000000
        /*0040*/ 	.short	0x0000
        /*0042*/ 	.short	0x0000
        /*0044*/ 	.byte	0x00, 0xf5, 0x21, 0x00


	//----- nvinfo : EIATTR_SPARSE_MMA_MASK
	.align		4
.L_67:
        /*0048*/ 	.byte	0x03, 0x50
        /*004a*/ 	.short	0x0000


	//----- nvinfo : EIATTR_MAXREG_COUNT
	.align		4
        /*004c*/ 	.byte	0x03, 0x1b
        /*004e*/ 	.short	0x00ff


	//----- nvinfo : EIATTR_MERCURY_ISA_VERSION
	.align		4
        /*0050*/ 	.byte	0x03, 0x5f
        /*0052*/ 	.short	0x0101


	//----- nvinfo : EIATTR_VRC_CTA_INIT_COUNT
	.align		4
        /*0054*/ 	.byte	0x02, 0x4a
	.zero		1
	.zero		1


	//----- nvinfo : EIATTR_EXIT_INSTR_OFFSETS
	.align		4
        /*0058*/ 	.byte	0x04, 0x1c
        /*005a*/ 	.short	(.L_69 - .L_68)


	//   ....[0]....
.L_68:
        /*005c*/ 	.word	0x00000070


	//   ....[1]....
        /*0060*/ 	.word	0x00000120


	//----- nvinfo : EIATTR_CBANK_PARAM_SIZE
	.align		4
.L_69:
        /*0064*/ 	.byte	0x03, 0x19
        /*0066*/ 	.short	0x001c


	//----- nvinfo : EIATTR_PARAM_CBANK
	.align		4
        /*0068*/ 	.byte	0x04, 0x0a
        /*006a*/ 	.short	(.L_71 - .L_70)
	.align		4
.L_70:
        /*006c*/ 	.word	index@(.nv.constant0._Z22deviceRadixExtractBitsPKjiPji)
        /*0070*/ 	.short	0x0380
        /*0072*/ 	.short	0x001c


	//----- nvinfo : EIATTR_SW_WAR
	.align		4
.L_71:
        /*0074*/ 	.byte	0x04, 0x36
        /*0076*/ 	.short	(.L_73 - .L_72)
.L_72:
        /*0078*/ 	.word	0x00000008
.L_73:


//--------------------- .nv.callgraph             --------------------------
	.section	.nv.callgraph,"",@"SHT_CUDA_CALLGRAPH"
	.align	4
	.sectionentsize	8
	.align		4
        /*0000*/ 	.word	0x00000000
	.align		4
        /*0004*/ 	.word	0xffffffff
	.align		4
        /*0008*/ 	.word	0x00000000
	.align		4
        /*000c*/ 	.word	0xfffffffe
	.align		4
        /*0010*/ 	.word	0x00000000
	.align		4
        /*0014*/ 	.word	0xfffffffd
	.align		4
        /*0018*/ 	.word	0x00000000
	.align		4
        /*001c*/ 	.word	0xfffffffc


//--------------------- .nv.constant4             --------------------------
	.section	.nv.constant4,"a",@progbits
	.align	8
	.align		8
.nv.constant4:
        /*0000*/ 	.dword	bCount
	.align		8
        /*0008*/ 	.dword	bCount1


//--------------------- .text._Z15deviceRadixRankPKjS0_iPjS1_i --------------------------
	.section	.text._Z15deviceRadixRankPKjS0_iPjS1_i,"ax",@progbits
	.align	128
        .global         _Z15deviceRadixRankPKjS0_iPjS1_i
        .type           _Z15deviceRadixRankPKjS0_iPjS1_i,@function
        .size           _Z15deviceRadixRankPKjS0_iPjS1_i,(.L_x_13 - _Z15deviceRadixRankPKjS0_iPjS1_i)
        .other          _Z15deviceRadixRankPKjS0_iPjS1_i,@"STO_CUDA_ENTRY STV_DEFAULT"
_Z15deviceRadixRankPKjS0_iPjS1_i:
.text._Z15deviceRadixRankPKjS0_iPjS1_i:
[----:B------:R-:W-:Y:S01]  /*0000*/  LDC R1, c[0x0][0x37c] ;  /* 0x0000df00ff017b82 */ /* 0x000fe20000000800 */
[----:B------:R-:W0:Y:S07]  /*0010*/  S2R R0, SR_TID.X ;  /* 0x0000000000007919 */ /* 0x000e2e0000002100 */
[----:B------:R-:W0:Y:S08]  /*0020*/  S2UR UR4, SR_CTAID.X ;  /* 0x00000000000479c3 */ /* 0x000e300000002500 */
[----:B------:R-:W0:Y:S08]  /*0030*/  LDC R13, c[0x0][0x360] ;  /* 0x0000d800ff0d7b82 */ /* 0x000e300000000800 */
[----:B------:R-:W1:Y:S01]  /*0040*/  LDC R15, c[0x0][0x390] ;  /* 0x0000e400ff0f7b82 */ /* 0x000e620000000800 */
[----:B0-----:R-:W-:-:S05]  /*0050*/  IMAD R13, R13, UR4, R0 ;  /* 0x000000040d0d7c24 */ /* 0x001fca000f8e0200 */
[----:B-1----:R-:W-:-:S13]  /*0060*/  ISETP.GE.AND P0, PT, R13, R15, PT ;  /* 0x0000000f0d00720c */ /* 0x002fda0003f06270 */
[----:B------:R-:W-:Y:S05]  /*0070*/  @P0 EXIT ;  /* 0x000000000000094d */ /* 0x000fea0003800000 */
[----:B------:R-:W0:Y:S01]  /*0080*/  LDC.64 R8, c[0x0][0x388] ;  /* 0x0000e200ff087b82 */ /* 0x000e220000000a00 */
[----:B------:R-:W1:Y:S07]  /*0090*/  LDCU.64 UR4, c[0x0][0x358] ;  /* 0x00006b00ff0477ac */ /* 0x000e6e0008000a00 */
[----:B------:R-:W2:Y:S08]  /*00a0*/  LDC.64 R4, c[0x0][0x3a0] ;  /* 0x0000e800ff047b82 */ /* 0x000eb00000000a00 */
[----:B------:R-:W3:Y:S01]  /*00b0*/  LDC.64 R10, c[0x0][0x380] ;  /* 0x0000e000ff0a7b82 */ /* 0x000ee20000000a00 */
[----:B0-----:R-:W-:-:S06]  /*00c0*/  IMAD.WIDE R2, R13, 0x4, R8 ;  /* 0x000000040d027825 */ /* 0x001fcc00078e0208 */
[----:B-1----:R-:W4:Y:S01]  /*00d0*/  LDG.E R2, desc[UR4][R2.64] ;  /* 0x0000000402027981 */ /* 0x002f22000c1e1900 */
[----:B---3--:R-:W-:-:S06]  /*00e0*/  IMAD.WIDE R10, R13, 0x4, R10 ;  /* 0x000000040d0a7825 */ /* 0x008fcc00078e020a */
[----:B------:R-:W3:Y:S01]  /*00f0*/  LDG.E R11, desc[UR4][R10.64] ;  /* 0x000000040a0b7981 */ /* 0x000ee2000c1e1900 */
[----:B----4-:R-:W-:Y:S02]  /*0100*/  ISETP.NE.AND P0, PT, R2, RZ, PT ;  /* 0x000000ff0200720c */ /* 0x010fe40003f05270 */
[----:B------:R-:W0:Y:S11]  /*0110*/  LDC.64 R2, c[0x0][0x398] ;  /* 0x0000e600ff027b82 */ /* 0x000e360000000a00 */
[----:B------:R-:W-:-:S04]  /*0120*/  @P0 IMAD.WIDE R8, R15, 0x4, R8 ;  /* 0x000000040f080825 */ /* 0x000fc800078e0208 */
[--C-:B--2---:R-:W-:Y:S02]  /*0130*/  @P0 IMAD.WIDE R6, R15, 0x4, R4.reuse ;  /* 0x000000040f060825 */ /* 0x104fe400078e0204 */
[----:B------:R-:W2:Y:S02]  /*0140*/  @P0 LDG.E R9, desc[UR4][R8.64+-0x4] ;  /* 0xfffffc0408090981 */ /* 0x000ea4000c1e1900 */
[----:B------:R-:W-:Y:S02]  /*0150*/  IMAD.WIDE R4, R13, 0x4, R4 ;  /* 0x000000040d047825 */ /* 0x000fe400078e0204 */
[----:B------:R-:W2:Y:S04]  /*0160*/  @P0 LDG.E R6, desc[UR4][R6.64+-0x4] ;  /* 0xfffffc0406060981 */ /* 0x000ea8000c1e1900 */
[----:B------:R-:W4:Y:S01]  /*0170*/  LDG.E R4, desc[UR4][R4.64] ;  /* 0x0000000404047981 */ /* 0x000f22000c1e1900 */
[----:B--2---:R-:W-:-:S02]  /*0180*/  @P0 IADD3 R15, PT, PT, -R6, R15, -R9 ;  /* 0x0000000f060f0210 */ /* 0x004fc40007ffe909 */
[----:B----4-:R-:W-:Y:S02]  /*0190*/  @!P0 IADD3 R13, PT, PT, R13, -R4, RZ ;  /* 0x800000040d0d8210 */ /* 0x010fe40007ffe0ff */
[----:B------:R-:W-:-:S05]  /*01a0*/  @P0 IADD3 R13, PT, PT, R4, R15, RZ ;  /* 0x0000000f040d0210 */ /* 0x000fca0007ffe0ff */
[----:B0-----:R-:W-:-:S05]  /*01b0*/  IMAD.WIDE R2, R13, 0x4, R2 ;  /* 0x000000040d027825 */ /* 0x001fca00078e0202 */
[----:B---3--:R-:W-:Y:S01]  /*01c0*/  STG.E desc[UR4][R2.64], R11 ;  /* 0x0000000b02007986 */ /* 0x008fe2000c101904 */
[----:B------:R-:W-:Y:S05]  /*01d0*/  EXIT ;  /* 0x000000000000794d */ /* 0x000fea0003800000 */
.L_x_0:
[----:B------:R-:W-:-:S00]  /*01e0*/  BRA `(.L_x_0) ;  /* 0xfffffffc00fc7947 */ /* 0x000fc0000383ffff */
[----:B------:R-:W-:-:S00]  /*01f0*/  NOP ;  /* 0x0000000000007918 */ /* 0x000fc00000000000 */
        /* <DEDUP_REMOVED lines=8> */
.L_x_13:


//--------------------- .text._Z15deviceRadixScanPKjiPjPVj --------------------------
	.section	.text._Z15deviceRadixScanPKjiPjPVj,"ax",@progbits
	.align	128
        .global         _Z15deviceRadixScanPKjiPjPVj
        .type           _Z15deviceRadixScanPKjiPjPVj,@function
        .size           _Z15deviceRadixScanPKjiPjPVj,(.L_x_14 - _Z15deviceRadixScanPKjiPjPVj)
        .other          _Z15deviceRadixScanPKjiPjPVj,@"STO_CUDA_ENTRY STV_DEFAULT"
_Z15deviceRadixScanPKjiPjPVj:
.text._Z15deviceRadixScanPKjiPjPVj:
[----:B------:R-:W-:Y:S01]  /*0000*/  LDC R1, c[0x0][0x37c] ;  /* 0x0000df00ff017b82 */ /* 0x000fe20000000800 */
[----:B------:R-:W0:Y:S07]  /*0010*/  S2R R2, SR_TID.X ;  /* 0x0000000000027919 */ /* 0x000e2e0000002100 */
[----:B------:R-:W1:Y:S01]  /*0020*/  S2UR UR7, SR_CgaCtaId ;  /* 0x00000000000779c3 */ /* 0x000e620000008800 */
[----:B------:R-:W2:Y:S01]  /*0030*/  LDCU.64 UR8, c[0x0][0x358] ;  /* 0x00006b00ff0877ac */ /* 0x000ea20008000a00 */
[----:B------:R-:W-:Y:S01]  /*0040*/  BSSY.RECONVERGENT B0, `(.L_x_1) ;  /* 0x000000b000007945 */ /* 0x000fe20003800200 */
[----:B------:R-:W-:Y:S01]  /*0050*/  UMOV UR6, 0x400 ;  /* 0x0000040000067882 */ /* 0x000fe20000000000 */
[----:B0-----:R-:W-:-:S13]  /*0060*/  ISETP.NE.AND P0, PT, R2, RZ, PT ;  /* 0x000000ff0200720c */ /* 0x001fda0003f05270 */
[----:B-12---:R-:W-:Y:S05]  /*0070*/  @P0 BRA `(.L_x_2) ;  /* 0x00000000001c0947 */ /* 0x006fea0003800000 */
[----:B------:R-:W0:Y:S01]  /*0080*/  LDC.64 R4, c[0x4][RZ] ;  /* 0x01000000ff047b82 */ /* 0x000e220000000a00 */
[----:B------:R-:W-:-:S05]  /*0090*/  IMAD.MOV.U32 R3, RZ, RZ, 0x1 ;  /* 0x00000001ff037424 */ /* 0x000fca00078e00ff */
[----:B0-----:R-:W2:Y:S02]  /*00a0*/  ATOMG.E.ADD.STRONG.GPU PT, R4, desc[UR8][R4.64], R3 ;  /* 0x80000003040479a8 */ /* 0x001ea400081ef108 */
[----:B------:R-:W0:Y:S01]  /*00b0*/  S2UR UR5, SR_CgaCtaId ;  /* 0x00000000000579c3 */ /* 0x000e220000008800 */
[----:B------:R-:W-:Y:S02]  /*00c0*/  UMOV UR4, 0x400 ;  /* 0x0000040000047882 */ /* 0x000fe40000000000 */
[----:B0-----:R-:W-:-:S09]  /*00d0*/  ULEA UR4, UR5, UR4, 0x18 ;  /* 0x0000000405047291 */ /* 0x001fd2000f8ec0ff */
[----:B--2---:R0:W-:Y:S03]  /*00e0*/  STS [UR4], R4 ;  /* 0x00000004ff007988 */ /* 0x0041e60008000804 */
.L_x_2:
[----:B------:R-:W-:Y:S05]  /*00f0*/  BSYNC.RECONVERGENT B0 ;  /* 0x0000000000007941 */ /* 0x000fea0003800200 */
.L_x_1:
[----:B------:R-:W-:Y:S01]  /*0100*/  BAR.SYNC.DEFER_BLOCKING 0x0 ;  /* 0x0000000000007b1d */ /* 0x000fe20000010000 */
[----:B------:R-:W-:-:S05]  /*0110*/  ULEA UR4, UR7, UR6, 0x18 ;  /* 0x0000000607047291 */ /* 0x000fca000f8ec0ff */
[----:B------:R-:W1:Y:S04]  /*0120*/  LDCU UR10, c[0x0][0x360] ;  /* 0x00006c00ff0a77ac */ /* 0x000e680008000800 */
[----:B------:R-:W2:Y:S01]  /*0130*/  LDS R3, [UR4] ;  /* 0x00000004ff037984 */ /* 0x000ea20008000800 */
[----:B-1----:R-:W-:Y:S01]  /*0140*/  USHF.L.U32 UR5, UR10, 0x1, URZ ;  /* 0x000000010a057899 */ /* 0x002fe200080006ff */
[----:B------:R-:W1:Y:S05]  /*0150*/  LDCU UR4, c[0x0][0x388] ;  /* 0x00007100ff0477ac */ /* 0x000e6a0008000800 */
[----:B--2---:R-:W-:-:S04]  /*0160*/  IMAD R3, R3, UR5, R2 ;  /* 0x0000000503037c24 */ /* 0x004fc8000f8e0202 */
[----:B------:R-:W-:-:S05]  /*0170*/  VIADD R0, R3, UR10 ;  /* 0x0000000a03007c36 */ /* 0x000fca0008000000 */
[----:B0-----:R-:W-:-:S04]  /*0180*/  VIMNMX R4, PT, PT, R3, R0, PT ;  /* 0x0000000003047248 */ /* 0x001fc80003fe0100 */
[----:B-1----:R-:W-:Y:S01]  /*0190*/  ISETP.GE.AND P0, PT, R4, UR4, PT ;  /* 0x0000000404007c0c */ /* 0x002fe2000bf06270 */
[----:B------:R-:W-:-:S12]  /*01a0*/  IMAD.U32 R4, RZ, RZ, UR10 ;  /* 0x0000000aff047e24 */ /* 0x000fd8000f8e00ff */
[----:B------:R-:W-:Y:S05]  /*01b0*/  @P0 EXIT ;  /* 0x000000000000094d */ /* 0x000fea0003800000 */
[C---:B------:R-:W-:Y:S02]  /*01c0*/  ISETP.GE.AND P0, PT, R3.reuse, UR4, PT ;  /* 0x0000000403007c0c */ /* 0x040fe4000bf06270 */
[C---:B------:R-:W-:Y:S02]  /*01d0*/  ISETP.GE.AND P1, PT, R0.reuse, UR4, PT ;  /* 0x0000000400007c0c */ /* 0x040fe4000bf26270 */
[----:B------:R-:W-:Y:S02]  /*01e0*/  ISETP.LT.OR P0, PT, R3, 0x1, P0 ;  /* 0x000000010300780c */ /* 0x000fe40000701670 */
[----:B------:R-:W-:-:S11]  /*01f0*/  ISETP.LT.OR P1, PT, R0, 0x1, P1 ;  /* 0x000000010000780c */ /* 0x000fd60000f21670 */
[----:B------:R-:W0:Y:S01]  /*0200*/  @!P0 LDC.64 R8, c[0x0][0x380] ;  /* 0x0000e000ff088b82 */ /* 0x000e220000000a00 */
[----:B------:R-:W-:Y:S01]  /*0210*/  @!P0 VIADD R5, R3, 0xffffffff ;  /* 0xffffffff03058836 */ /* 0x000fe20000000000 */
[----:B------:R-:W-:-:S06]  /*0220*/  @!P1 IADD3 R7, PT, PT, R0, -0x1, RZ ;  /* 0xffffffff00079810 */ /* 0x000fcc0007ffe0ff */
[----:B------:R-:W1:Y:S01]  /*0230*/  @!P1 LDC.64 R10, c[0x0][0x380] ;  /* 0x0000e000ff0a9b82 */ /* 0x000e620000000a00 */
[----:B0-----:R-:W-:-:S06]  /*0240*/  @!P0 IMAD.WIDE.U32 R8, R5, 0x4, R8 ;  /* 0x0000000405088825 */ /* 0x001fcc00078e0008 */
[----:B------:R-:W2:Y:S01]  /*0250*/  @!P0 LDG.E R8, desc[UR8][R8.64] ;  /* 0x0000000808088981 */ /* 0x000ea2000c1e1900 */
[----:B-1----:R-:W-:-:S06]  /*0260*/  @!P1 IMAD.WIDE.U32 R10, R7, 0x4, R10 ;  /* 0x00000004070a9825 */ /* 0x002fcc00078e000a */
[----:B------:R0:W3:Y:S01]  /*0270*/  @!P1 LDG.E R11, desc[UR8][R10.64] ;  /* 0x000000080a0b9981 */ /* 0x0000e2000c1e1900 */
[----:B------:R-:W-:-:S04]  /*0280*/  UIADD3 UR4, UPT, UPT, UR6, 0x10, URZ ;  /* 0x0000001006047890 */ /* 0x000fc8000fffe0ff */
[----:B------:R-:W-:-:S06]  /*0290*/  ULEA UR4, UR7, UR4, 0x18 ;  /* 0x0000000407047291 */ /* 0x000fcc000f8ec0ff */
[----:B------:R-:W-:-:S05]  /*02a0*/  LEA R5, R2, UR4, 0x2 ;  /* 0x0000000402057c11 */ /* 0x000fca000f8e10ff */
[----:B------:R-:W-:Y:S01]  /*02b0*/  IMAD R6, R4, 0x4, R5 ;  /* 0x0000000404067824 */ /* 0x000fe200078e0205 */
[----:B------:R-:W-:Y:S01]  /*02c0*/  LEA R7, R2, 0x2, 0x1 ;  /* 0x0000000202077811 */ /* 0x000fe200078e08ff */
[----:B0-----:R-:W-:Y:S01]  /*02d0*/  IMAD.MOV.U32 R10, RZ, RZ, 0x1 ;  /* 0x00000001ff0a7424 */ /* 0x001fe200078e00ff */
[----:B--2---:R0:W-:Y:S04]  /*02e0*/  @!P0 STS [R5], R8 ;  /* 0x0000000805008388 */ /* 0x0041e80000000800 */
[----:B------:R0:W-:Y:S04]  /*02f0*/  @P0 STS [R5], RZ ;  /* 0x000000ff05000388 */ /* 0x0001e80000000800 */
[----:B---3--:R0:W-:Y:S04]  /*0300*/  @!P1 STS [R6], R11 ;  /* 0x0000000b06009388 */ /* 0x0081e80000000800 */
[----:B------:R0:W-:Y:S01]  /*0310*/  @P1 STS [R6], RZ ;  /* 0x000000ff06001388 */ /* 0x0001e20000000800 */
[----:B------:R-:W-:Y:S06]  /*0320*/  BAR.SYNC.DEFER_BLOCKING 0x0 ;  /* 0x0000000000007b1d */ /* 0x000fec0000010000 */
.L_x_3:
[----:B------:R-:W-:-:S04]  /*0330*/  IMAD R9, R7, R10, RZ ;  /* 0x0000000a07097224 */ /* 0x000fc800078e02ff */
[----:B0-----:R-:W-:-:S05]  /*0340*/  VIADD R8, R9, 0xffffffff ;  /* 0xffffffff09087836 */ /* 0x001fca0000000000 */
[----:B------:R-:W-:-:S13]  /*0350*/  ISETP.GE.U32.AND P0, PT, R8, UR5, PT ;  /* 0x0000000508007c0c */ /* 0x000fda000bf06070 */
[----:B------:R-:W-:-:S04]  /*0360*/  @!P0 IADD3 R8, PT, PT, R9, -R10, RZ ;  /* 0x8000000a09088210 */ /* 0x000fc80007ffe0ff */
[----:B------:R-:W-:-:S05]  /*0370*/  @!P0 LEA R9, R8, UR4, 0x2 ;  /* 0x0000000408098c11 */ /* 0x000fca000f8e10ff */
[C---:B------:R-:W-:Y:S02]  /*0380*/  @!P0 IMAD R8, R10.reuse, 0x4, R9 ;  /* 0x000000040a088824 */ /* 0x040fe400078e0209 */
[----:B------:R-:W-:Y:S01]  /*0390*/  @!P0 LDS R9, [R9+-0x4] ;  /* 0xfffffc0009098984 */ /* 0x000fe20000000800 */
[----:B------:R-:W-:-:S03]  /*03a0*/  IMAD.SHL.U32 R10, R10, 0x2, RZ ;  /* 0x000000020a0a7824 */ /* 0x000fc600078e00ff */
[----:B------:R-:W0:Y:S02]  /*03b0*/  @!P0 LDS R12, [R8+-0x4] ;  /* 0xfffffc00080c8984 */ /* 0x000e240000000800 */
[----:B0-----:R-:W-:-:S05]  /*03c0*/  @!P0 IMAD.IADD R11, R9, 0x1, R12 ;  /* 0x00000001090b8824 */ /* 0x001fca00078e020c */
[----:B------:R1:W-:Y:S01]  /*03d0*/  @!P0 STS [R8+-0x4], R11 ;  /* 0xfffffc0b08008388 */ /* 0x0003e20000000800 */
[----:B------:R-:W-:Y:S01]  /*03e0*/  BAR.SYNC.DEFER_BLOCKING 0x0 ;  /* 0x0000000000007b1d */ /* 0x000fe20000010000 */
[----:B------:R-:W-:-:S13]  /*03f0*/  ISETP.GE.U32.AND P0, PT, R10, UR5, PT ;  /* 0x000000050a007c0c */ /* 0x000fda000bf06070 */
[----:B-1----:R-:W-:Y:S05]  /*0400*/  @!P0 BRA `(.L_x_3) ;  /* 0xfffffffc00c88947 */ /* 0x002fea000383ffff */
[----:B------:R-:W-:Y:S02]  /*0410*/  ISETP.GE.U32.AND P1, PT, R4, 0x2, PT ;  /* 0x000000020400780c */ /* 0x000fe40003f26070 */
[----:B------:R-:W-:-:S11]  /*0420*/  ISETP.NE.AND P0, PT, R2, RZ, PT ;  /* 0x000000ff0200720c */ /* 0x000fd60003f05270 */
[----:B------:R-:W-:Y:S05]  /*0430*/  @!P1 BRA `(.L_x_4) ;  /* 0x0000000000389947 */ /* 0x000fea0003800000 */
.L_x_5:
[----:B------:R-:W-:-:S05]  /*0440*/  SHF.R.U32.HI R10, RZ, 0x1, R4 ;  /* 0x00000001ff0a7819 */ /* 0x000fca0000011604 */
[----:B------:R-:W-:-:S05]  /*0450*/  IMAD R9, R7, R10, RZ ;  /* 0x0000000a07097224 */ /* 0x000fca00078e02ff */
[----:B------:R-:W-:-:S04]  /*0460*/  IADD3 R2, PT, PT, R9, -0x1, R10 ;  /* 0xffffffff09027810 */ /* 0x000fc80007ffe00a */
[----:B------:R-:W-:-:S13]  /*0470*/  ISETP.GE.U32.AND P1, PT, R2, UR5, PT ;  /* 0x0000000502007c0c */ /* 0x000fda000bf26070 */
[----:B------:R-:W-:-:S04]  /*0480*/  @!P1 LEA R2, R9, UR4, 0x2 ;  /* 0x0000000409029c11 */ /* 0x000fc8000f8e10ff */
[----:B------:R-:W-:Y:S02]  /*0490*/  @!P1 LEA R8, R10, R2, 0x2 ;  /* 0x000000020a089211 */ /* 0x000fe400078e10ff */
[----:B------:R-:W-:Y:S04]  /*04a0*/  @!P1 LDS R2, [R2+-0x4] ;  /* 0xfffffc0002029984 */ /* 0x000fe80000000800 */
[----:B------:R-:W0:Y:S02]  /*04b0*/  @!P1 LDS R9, [R8+-0x4] ;  /* 0xfffffc0008099984 */ /* 0x000e240000000800 */
[----:B0-----:R-:W-:-:S05]  /*04c0*/  @!P1 IMAD.IADD R9, R2, 0x1, R9 ;  /* 0x0000000102099824 */ /* 0x001fca00078e0209 */
[----:B------:R0:W-:Y:S01]  /*04d0*/  @!P1 STS [R8+-0x4], R9 ;  /* 0xfffffc0908009388 */ /* 0x0001e20000000800 */
[----:B------:R-:W-:Y:S01]  /*04e0*/  BAR.SYNC.DEFER_BLOCKING 0x0 ;  /* 0x0000000000007b1d */ /* 0x000fe20000010000 */
[----:B------:R-:W-:Y:S01]  /*04f0*/  ISETP.GT.U32.AND P1, PT, R4, 0x3, PT ;  /* 0x000000030400780c */ /* 0x000fe20003f24070 */
[----:B------:R-:W-:-:S12]  /*0500*/  IMAD.MOV.U32 R4, RZ, RZ, R10 ;  /* 0x000000ffff047224 */ /* 0x000fd800078e000a */
[----:B0-----:R-:W-:Y:S05]  /*0510*/  @P1 BRA `(.L_x_5) ;  /* 0xfffffffc00c81947 */ /* 0x001fea000383ffff */
.L_x_4:
[----:B------:R-:W-:Y:S05]  /*0520*/  @P0 BRA `(.L_x_6) ;  /* 0x0000000000780947 */ /* 0x000fea0003800000 */
[----:B------:R-:W0:Y:S01]  /*0530*/  S2UR UR6, SR_CgaCtaId ;  /* 0x00000000000679c3 */ /* 0x000e220000008800 */
[----:B------:R-:W-:-:S07]  /*0540*/  UMOV UR5, 0x400 ;  /* 0x0000040000057882 */ /* 0x000fce0000000000 */
[----:B------:R-:W1:Y:S01]  /*0550*/  LDC.64 R10, c[0x0][0x398] ;  /* 0x0000e600ff0a7b82 */ /* 0x000e620000000a00 */
[----:B0-----:R-:W-:Y:S02]  /*0560*/  ULEA UR5, UR6, UR5, 0x18 ;  /* 0x0000000506057291 */ /* 0x001fe4000f8ec0ff */
[----:B------:R-:W-:-:S07]  /*0570*/  ULEA UR6, UR10, UR4, 0x3 ;  /* 0x000000040a067291 */ /* 0x000fce000f8e18ff */
[----:B------:R-:W1:Y:S04]  /*0580*/  LDS R13, [UR5] ;  /* 0x00000005ff0d7984 */ /* 0x000e680008000800 */
[----:B------:R-:W0:Y:S01]  /*0590*/  LDS R7, [UR6+-0x4] ;  /* 0xfffffc06ff077984 */ /* 0x000e220008000800 */
[C---:B-1----:R-:W-:Y:S01]  /*05a0*/  IMAD.WIDE R8, R13.reuse, 0x4, R10 ;  /* 0x000000040d087825 */ /* 0x042fe200078e020a */
[----:B------:R-:W-:-:S04]  /*05b0*/  ISETP.GE.AND P0, PT, R13, 0x1, PT ;  /* 0x000000010d00780c */ /* 0x000fc80003f06270 */
[----:B0-----:R0:W-:Y:S09]  /*05c0*/  STG.E.STRONG.SYS desc[UR8][R8.64], R7 ;  /* 0x0000000708007986 */ /* 0x0011f2000c115908 */
[----:B------:R-:W-:Y:S05]  /*05d0*/  @!P0 BRA `(.L_x_7) ;  /* 0x00000000003c8947 */ /* 0x000fea0003800000 */
[----:B------:R-:W1:Y:S02]  /*05e0*/  LDC.64 R14, c[0x4][0x8] ;  /* 0x01000200ff0e7b82 */ /* 0x000e640000000a00 */
.L_x_8:
[----:B-1----:R-:W2:Y:S01]  /*05f0*/  LDG.E.STRONG.SYS R2, desc[UR8][R14.64] ;  /* 0x000000080e027981 */ /* 0x002ea2000c1f5900 */
[----:B------:R-:W-:Y:S05]  /*0600*/  YIELD ;  /* 0x0000000000007946 */ /* 0x000fea0003800000 */
[----:B--2---:R-:W-:-:S13]  /*0610*/  ISETP.GE.AND P0, PT, R2, R13, PT ;  /* 0x0000000d0200720c */ /* 0x004fda0003f06270 */
[----:B------:R-:W-:Y:S05]  /*0620*/  @!P0 BRA `(.L_x_8) ;  /* 0xfffffffc00f08947 */ /* 0x000fea000383ffff */
[----:B------:R-:W-:-:S04]  /*0630*/  VIADD R13, R13, 0xffffffff ;  /* 0xffffffff0d0d7836 */ /* 0x000fc80000000000 */
[----:B------:R-:W-:-:S06]  /*0640*/  IMAD.WIDE.U32 R10, R13, 0x4, R10 ;  /* 0x000000040d0a7825 */ /* 0x000fcc00078e000a */
[----:B------:R-:W2:Y:S04]  /*0650*/  LDG.E.STRONG.SYS R10, desc[UR8][R10.64] ;  /* 0x000000080a0a7981 */ /* 0x000ea8000c1f5900 */
[----:B0-----:R-:W2:Y:S02]  /*0660*/  LDG.E.STRONG.SYS R7, desc[UR8][R8.64] ;  /* 0x0000000808077981 */ /* 0x001ea4000c1f5900 */
[----:B--2---:R-:W-:-:S05]  /*0670*/  IADD3 R7, PT, PT, R10, R7, RZ ;  /* 0x000000070a077210 */ /* 0x004fca0007ffe0ff */
[----:B------:R1:W-:Y:S01]  /*0680*/  STG.E.STRONG.SYS desc[UR8][R8.64], R7 ;  /* 0x0000000708007986 */ /* 0x0003e2000c115908 */
[----:B------:R-:W-:Y:S06]  /*0690*/  MEMBAR.SC.GPU ;  /* 0x0000000000007992 */ /* 0x000fec0000002000 */
[----:B------:R-:W-:-:S00]  /*06a0*/  ERRBAR ;  /* 0x00000000000079ab */ /* 0x000fc00000000000 */
[----:B------:R-:W-:Y:S06]  /*06b0*/  CGAERRBAR ;  /* 0x00000000000075ab */ /* 0x000fec0000000000 */
[----:B------:R-:W-:Y:S01]  /*06c0*/  CCTL.IVALL ;  /* 0x00000000ff00798f */ /* 0x000fe20002000000 */
.L_x_7:
[----:B01----:R-:W0:Y:S02]  /*06d0*/  LDC.64 R8, c[0x4][0x8] ;  /* 0x01000200ff087b82 */ /* 0x003e240000000a00 */
[----:B0-----:R-:W2:Y:S02]  /*06e0*/  LDG.E.STRONG.SYS R2, desc[UR8][R8.64] ;  /* 0x0000000808027981 */ /* 0x001ea4000c1f5900 */
[----:B--2---:R-:W-:-:S05]  /*06f0*/  VIADD R7, R2, 0x1 ;  /* 0x0000000102077836 */ /* 0x004fca0000000000 */
[----:B------:R0:W-:Y:S02]  /*0700*/  STG.E.STRONG.SYS desc[UR8][R8.64], R7 ;  /* 0x0000000708007986 */ /* 0x0001e4000c115908 */
.L_x_6:
[----:B------:R-:W-:Y:S05]  /*0710*/  WARPSYNC.ALL ;  /* 0x0000000000007948 */ /* 0x000fea0003800000 */
[----:B------:R-:W1:Y:S08]  /*0720*/  S2UR UR6, SR_CgaCtaId ;  /* 0x00000000000679c3 */ /* 0x000e700000008800 */
[----:B------:R-:W-:Y:S06]  /*0730*/  BAR.SYNC.DEFER_BLOCKING 0x0 ;  /* 0x0000000000007b1d */ /* 0x000fec0000010000 */
[----:B------:R-:W-:-:S02]  /*0740*/  UMOV UR5, 0x400 ;  /* 0x0000040000057882 */ /* 0x000fc40000000000 */
[----:B------:R-:W2:Y:S08]  /*0750*/  LDC R2, c[0x0][0x388] ;  /* 0x0000e200ff027b82 */ /* 0x000eb00000000800 */
[----:B0-----:R-:W0:Y:S01]  /*0760*/  LDC.64 R8, c[0x0][0x390] ;  /* 0x0000e400ff087b82 */ /* 0x001e220000000a00 */
[----:B-1----:R-:W-:Y:S01]  /*0770*/  ULEA UR5, UR6, UR5, 0x18 ;  /* 0x0000000506057291 */ /* 0x002fe2000f8ec0ff */
[----:B--2---:R-:W-:-:S08]  /*0780*/  ISETP.GE.AND P1, PT, R3, R2, PT ;  /* 0x000000020300720c */ /* 0x004fd00003f26270 */
[----:B------:R-:W1:Y:S01]  /*0790*/  LDS R10, [UR5] ;  /* 0x00000005ff0a7984 */ /* 0x000e620008000800 */
[----:B------:R-:W-:Y:S01]  /*07a0*/  ISETP.GE.AND P2, PT, R0, R2, PT ;  /* 0x000000020000720c */ /* 0x000fe20003f46270 */
[----:B0-----:R-:W-:-:S04]  /*07b0*/  IMAD.WIDE R2, R3, 0x4, R8 ;  /* 0x0000000403027825 */ /* 0x001fc800078e0208 */
[----:B------:R-:W-:Y:S01]  /*07c0*/  IMAD.WIDE R8, R0, 0x4, R8 ;  /* 0x0000000400087825 */ /* 0x000fe200078e0208 */
[----:B------:R-:W0:Y:S07]  /*07d0*/  @!P1 LDS R5, [R5] ;  /* 0x0000000005059984 */ /* 0x000e2e0000000800 */
[----:B------:R-:W2:Y:S01]  /*07e0*/  @!P2 LDS R7, [R6] ;  /* 0x000000000607a984 */ /* 0x000ea20000000800 */
[----:B-1----:R-:W-:-:S03]  /*07f0*/  ISETP.GE.AND P0, PT, R10, 0x1, PT ;  /* 0x000000010a00780c */ /* 0x002fc60003f06270 */
[----:B0-----:R0:W-:Y:S04]  /*0800*/  @!P1 STG.E desc[UR8][R2.64], R5 ;  /* 0x0000000502009986 */ /* 0x0011e8000c101908 */
[----:B--2---:R0:W-:Y:S06]  /*0810*/  @!P2 STG.E desc[UR8][R8.64], R7 ;  /* 0x000000070800a986 */ /* 0x0041ec000c101908 */
[----:B------:R-:W-:Y:S05]  /*0820*/  @!P0 EXIT ;  /* 0x000000000000894d */ /* 0x000fea0003800000 */
[----:B0-----:R-:W0:Y:S01]  /*0830*/  LDC.64 R4, c[0x0][0x398] ;  /* 0x0000e600ff047b82 */ /* 0x001e220000000a00 */
[----:B------:R-:W-:Y:S01]  /*0840*/  VIADD R7, R10, 0xffffffff ;  /* 0xffffffff0a077836 */ /* 0x000fe20000000000 */
[----:B------:R-:W-:Y:S03]  /*0850*/  BSSY.RECONVERGENT B0, `(.L_x_9) ;  /* 0x0000007000007945 */ /* 0x000fe60003800200 */
[----:B0-----:R-:W-:Y:S01]  /*0860*/  IMAD.WIDE.U32 R4, R7, 0x4, R4 ;  /* 0x0000000407047825 */ /* 0x001fe200078e0004 */
[----:B------:R-:W-:Y:S06]  /*0870*/  @P1 BRA `(.L_x_10) ;  /* 0x0000000000101947 */ /* 0x000fec0003800000 */
[----:B------:R-:W2:Y:S04]  /*0880*/  LDG.E.STRONG.SYS R0, desc[UR8][R4.64] ;  /* 0x0000000804007981 */ /* 0x000ea8000c1f5900 */
[----:B------:R-:W2:Y:S02]  /*0890*/  LDG.E R7, desc[UR8][R2.64] ;  /* 0x0000000802077981 */ /* 0x000ea4000c1e1900 */
[----:B--2---:R-:W-:-:S05]  /*08a0*/  IADD3 R7, PT, PT, R0, R7, RZ ;  /* 0x0000000700077210 */ /* 0x004fca0007ffe0ff */
[----:B------:R0:W-:Y:S02]  /*08b0*/  STG.E desc[UR8][R2.64], R7 ;  /* 0x0000000702007986 */ /* 0x0001e4000c101908 */
.L_x_10:
[----:B------:R-:W-:Y:S05]  /*08c0*/  BSYNC.RECONVERGENT B0 ;  /* 0x0000000000007941 */ /* 0x000fea0003800200 */
.L_x_9:
[----:B------:R-:W-:Y:S05]  /*08d0*/  @P2 EXIT ;  /* 0x000000000000294d */ /* 0x000fea0003800000 */
[----:B------:R-:W2:Y:S04]  /*08e0*/  LDG.E.STRONG.SYS R4, desc[UR8][R4.64] ;  /* 0x0000000804047981 */ /* 0x000ea8000c1f5900 */
[----:B0-----:R-:W2:Y:S02]  /*08f0*/  LDG.E R3, desc[UR8][R8.64] ;  /* 0x0000000808037981 */ /* 0x001ea4000c1e1900 */
[----:B--2---:R-:W-:-:S05]  /*0900*/  IMAD.IADD R3, R4, 0x1, R3 ;  /* 0x0000000104037824 */ /* 0x004fca00078e0203 */
[----:B------:R-:W-:Y:S01]  /*0910*/  STG.E desc[UR8][R8.64], R3 ;  /* 0x0000000308007986 */ /* 0x000fe2000c101908 */
[----:B------:R-:W-:Y:S05]  /*0920*/  EXIT ;  /* 0x000000000000794d */ /* 0x000fea0003800000 */
.L_x_11:
        /* <DEDUP_REMOVED lines=13> */
.L_x_14:


//--------------------- .text._Z22deviceRadixExtractBitsPKjiPji --------------------------
	.section	.text._Z22deviceRadixExtractBitsPKjiPji,"ax",@progbits
	.align	128
        .global         _Z22deviceRadixExtractBitsPKjiPji
        .type           _Z22deviceRadixExtractBitsPKjiPji,@function
        .size           _Z22deviceRadixExtractBitsPKjiPji,(.L_x_15 - _Z22deviceRadixExtractBitsPKjiPji)
        .other          _Z22deviceRadixExtractBitsPKjiPji,@"STO_CUDA_ENTRY STV_DEFAULT"
_Z22deviceRadixExtractBitsPKjiPji:
.text._Z22deviceRadixExtractBitsPKjiPji:
[----:B------:R-:W-:Y:S01]  /*0000*/  LDC R1, c[0x0][0x37c] ;  /* 0x0000df00ff017b82 */ /* 0x000fe20000000800 */
[----:B------:R-:W0:Y:S07]  /*0010*/  S2R R0, SR_TID.X ;  /* 0x0000000000007919 */ /* 0x000e2e0000002100 */
[----:B------:R-:W0:Y:S01]  /*0020*/  S2UR UR4, SR_CTAID.X ;  /* 0x00000000000479c3 */ /* 0x000e220000002500 */
[----:B------:R-:W1:Y:S07]  /*0030*/  LDCU UR5, c[0x0][0x388] ;  /* 0x00007100ff0577ac */ /* 0x000e6e0008000800 */
[----:B------:R-:W0:Y:S02]  /*0040*/  LDC R7, c[0x0][0x360] ;  /* 0x0000d800ff077b82 */ /* 0x000e240000000800 */
[----:B0-----:R-:W-:-:S05]  /*0050*/  IMAD R7, R7, UR4, R0 ;  /* 0x0000000407077c24 */ /* 0x001fca000f8e0200 */
[----:B-1----:R-:W-:-:S13]  /*0060*/  ISETP.GE.AND P0, PT, R7, UR5, PT ;  /* 0x0000000507007c0c */ /* 0x002fda000bf06270 */
[----:B------:R-:W-:Y:S05]  /*0070*/  @P0 EXIT ;  /* 0x000000000000094d */ /* 0x000fea0003800000 */
[----:B------:R-:W0:Y:S01]  /*0080*/  LDC.64 R2, c[0x0][0x380] ;  /* 0x0000e000ff027b82 */ /* 0x000e220000000a00 */
[----:B------:R-:W1:Y:S01]  /*0090*/  LDCU.64 UR4, c[0x0][0x358] ;  /* 0x00006b00ff0477ac */ /* 0x000e620008000a00 */
[----:B------:R-:W2:Y:S06]  /*00a0*/  LDCU UR6, c[0x0][0x398] ;  /* 0x00007300ff0677ac */ /* 0x000eac0008000800 */
[----:B------:R-:W3:Y:S01]  /*00b0*/  LDC.64 R4, c[0x0][0x390] ;  /* 0x0000e400ff047b82 */ /* 0x000ee20000000a00 */
[----:B0-----:R-:W-:-:S06]  /*00c0*/  IMAD.WIDE R2, R7, 0x4, R2 ;  /* 0x0000000407027825 */ /* 0x001fcc00078e0202 */
[----:B-1----:R-:W2:Y:S01]  /*00d0*/  LDG.E R2, desc[UR4][R2.64] ;  /* 0x0000000402027981 */ /* 0x002ea2000c1e1900 */
[----:B---3--:R-:W-:Y:S01]  /*00e0*/  IMAD.WIDE R4, R7, 0x4, R4 ;  /* 0x0000000407047825 */ /* 0x008fe200078e0204 */
[----:B--2---:R-:W-:-:S04]  /*00f0*/  SHF.R.U32.HI R0, RZ, UR6, R2 ;  /* 0x00000006ff007c19 */ /* 0x004fc80008011602 */
[----:B------:R-:W-:-:S05]  /*0100*/  LOP3.LUT R7, R0, 0x1, RZ, 0xc0, !PT ;  /* 0x0000000100077812 */ /* 0x000fca00078ec0ff */
[----:B------:R-:W-:Y:S01]  /*0110*/  STG.E desc[UR4][R4.64], R7 ;  /* 0x0000000704007986 */ /* 0x000fe2000c101904 */
[----:B------:R-:W-:Y:S05]  /*0120*/  EXIT ;  /* 0x000000000000794d */ /* 0x000fea0003800000 */
.L_x_12:
        /* <DEDUP_REMOVED lines=13> */
.L_x_15:


//--------------------- .nv.shared._Z15deviceRadixRankPKjS0_iPjS1_i --------------------------
	.section	.nv.shared._Z15deviceRadixRankPKjS0_iPjS1_i,"aw",@nobits
	.sectionflags	@""
	.align	16
	.zero		1024


//--------------------- .nv.shared.reserved.0     --------------------------
	.section	.nv.shared.reserved.0,"aw",@nobits
	.weak		__nv_reservedSMEM_offset_0_alias
	.size		__nv_reservedSMEM_offset_0_alias, 0, 64
	.other		__nv_reservedSMEM_offset_0_alias,@"STO_CUDA_RESERVED_SHARED STV_DEFAULT"
__nv_reservedSMEM_offset_0_alias:
	.zero		0
	.zero		64


//--------------------- .nv.global                --------------------------
	.section	.nv.global,"aw",@nobits
	.align	4
.nv.global:
	.type		bCount,@object
	.size		bCount,(bCount1 - bCount)
bCount:
	.zero		4
	.type		bCount1,@object
	.size		bCount1,(.L_1 - bCount1)
bCount1:
	.zero		4
.L_1:


//--------------------- .nv.shared._Z15deviceRadixScanPKjiPjPVj --------------------------
	.section	.nv.shared._Z15deviceRadixScanPKjiPjPVj,"aw",@nobits
	.sectionflags	@""
	.align	16
.nv.shared._Z15deviceRadixScanPKjiPjPVj:
	.zero		1040


//--------------------- .nv.shared._Z22deviceRadixExtractBitsPKjiPji --------------------------
	.section	.nv.shared._Z22deviceRadixExtractBitsPKjiPji,"aw",@nobits
	.sectionflags	@""
	.align	16
	.zero		1024


//--------------------- .nv.constant0._Z15deviceRadixRankPKjS0_iPjS1_i --------------------------
	.section	.nv.constant0._Z15deviceRadixRankPKjS0_iPjS1_i,"a",@progbits
	.sectionflags	@""
	.align	4
.nv.constant0._Z15deviceRadixRankPKjS0_iPjS1_i:
	.zero		940


//--------------------- .nv.constant0._Z15deviceRadixScanPKjiPjPVj --------------------------
	.section	.nv.constant0._Z15deviceRadixScanPKjiPjPVj,"a",@progbits
	.sectionflags	@""
	.align	4
.nv.constant0._Z15deviceRadixScanPKjiPjPVj:
	.zero		928


//--------------------- .nv.constant0._Z22deviceRadixExtractBitsPKjiPji --------------------------
	.section	.nv.constant0._Z22deviceRadixExtractBitsPKjiPji,"a",@progbits
	.sectionflags	@""
	.align	4
.nv.constant0._Z22deviceRadixExtractBitsPKjiPji:
	.zero		924


//--------------------- SYMBOLS --------------------------

	.type		.nv.reservedSmem.offset0,@object
	.size		.nv.reservedSmem.offset0,0x4
	.type		.nv.reservedSmem.cap,@object
	.size		.nv.reservedSmem.cap,0x4
